//
// Generated by NVIDIA NVVM Compiler
//
// Compiler Build ID: CL-36424714
// Cuda compilation tools, release 13.0, V13.0.88
// Based on NVVM 20.0.0
//

.version 9.0
.target sm_100
.address_size 64

	// .globl	_Z12squareKernelPiS_i
// _ZZ12squareKernelPiS_iE9sharedMem has been demoted

.visible .entry _Z12squareKernelPiS_i(
	.param .u64 .ptr .align 1 _Z12squareKernelPiS_i_param_0,
	.param .u64 .ptr .align 1 _Z12squareKernelPiS_i_param_1,
	.param .u32 _Z12squareKernelPiS_i_param_2
)
{
	.reg .pred 	%p<4>;
	.reg .b32 	%r<13>;
	.reg .b64 	%rd<9>;
	// demoted variable
	.shared .align 4 .b8 _ZZ12squareKernelPiS_iE9sharedMem[1024];
	ld.param.u64 	%rd1, [_Z12squareKernelPiS_i_param_0];
	ld.param.u64 	%rd2, [_Z12squareKernelPiS_i_param_1];
	ld.param.u32 	%r3, [_Z12squareKernelPiS_i_param_2];
	mov.u32 	%r4, %ctaid.x;
	mov.u32 	%r5, %ntid.x;
	mov.u32 	%r6, %tid.x;
	mad.lo.s32 	%r1, %r4, %r5, %r6;
	setp.ge.s32 	%p1, %r1, %r3;
	shl.b32 	%r7, %r6, 2;
	mov.u32 	%r8, _ZZ12squareKernelPiS_iE9sharedMem;
	add.s32 	%r2, %r8, %r7;
	@%p1 bra 	$L__BB0_2;
	cvta.to.global.u64 	%rd3, %rd1;
	mul.wide.s32 	%rd4, %r1, 4;
	add.s64 	%rd5, %rd3, %rd4;
	ld.global.u32 	%r9, [%rd5];
	st.shared.u32 	[%r2], %r9;
$L__BB0_2:
	setp.ge.s32 	%p2, %r1, %r3;
	bar.sync 	0;
	@%p2 bra 	$L__BB0_4;
	ld.shared.u32 	%r10, [%r2];
	mul.lo.s32 	%r11, %r10, %r10;
	st.shared.u32 	[%r2], %r11;
$L__BB0_4:
	setp.ge.s32 	%p3, %r1, %r3;
	bar.sync 	0;
	@%p3 bra 	$L__BB0_6;
	ld.shared.u32 	%r12, [%r2];
	cvta.to.global.u64 	%rd6, %rd2;
	mul.wide.s32 	%rd7, %r1, 4;
	add.s64 	%rd8, %rd6, %rd7;
	st.global.u32 	[%rd8], %r12;
$L__BB0_6:
	ret;

}


// ===== COMPILED SASS (sm_100) =====

	.target	sm_100

	.elftype	@"ET_EXEC"


//--------------------- .note.nv.tkinfo           --------------------------
	.section	.note.nv.tkinfo,"",@"SHT_NOTE"
	.sectionflags	@"SHF_NOTE_NV_TKINFO"
	.tkinfo
        /*0018*/ 	.word	0x00000002
        /*0030*/ 	.string	""
        /*0030*/ 	.string	"ptxas"
        /*0030*/ 	.string	"Cuda compilation tools, release 13.0, V13.0.88"
        /*0030*/ 	.string	"Build cuda_13.0.r13.0/compiler.36424714_0"
        /*0030*/ 	.string	"-arch sm_100 -m 64 "



//--------------------- .note.nv.cuinfo           --------------------------
	.section	.note.nv.cuinfo,"",@"SHT_NOTE"
	.sectionflags	@"SHF_NOTE_NV_CUINFO"
        /*0018*/ 	.short	0x0002
        /*001a*/ 	.short	0x0064
        /*001c*/ 	.short	0x0082
	.zero		2


//--------------------- .nv.info                  --------------------------
	.section	.nv.info,"",@"SHT_CUDA_INFO"
	.align	4


	//----- nvinfo : EIATTR_REGCOUNT
	.align		4
        /*0000*/ 	.byte	0x04, 0x2f
        /*0002*/ 	.short	(.L_1 - .L_0)
	.align		4
.L_0:
        /*0004*/ 	.word	index@(_Z12squareKernelPiS_i)
        /*0008*/ 	.word	0x0000000a


	//----- nvinfo : EIATTR_FRAME_SIZE
	.align		4
.L_1:
        /*000c*/ 	.byte	0x04, 0x11
        /*000e*/ 	.short	(.L_3 - .L_2)
	.align		4
.L_2:
        /*0010*/ 	.word	index@(_Z12squareKernelPiS_i)
        /*0014*/ 	.word	0x00000000


	//----- nvinfo : EIATTR_MIN_STACK_SIZE
	.align		4
.L_3:
        /*0018*/ 	.byte	0x04, 0x12
        /*001a*/ 	.short	(.L_5 - .L_4)
	.align		4
.L_4:
        /*001c*/ 	.word	index@(_Z12squareKernelPiS_i)
        /*0020*/ 	.word	0x00000000
.L_5:


//--------------------- .nv.compat                --------------------------
	.section	.nv.compat,"",@"SHT_CUDA_COMPAT_INFO"
	.align	4
        /*0000*/ 	.byte	0x02, 0x09, 0x00, 0x00, 0x02, 0x02, 0x01, 0x00, 0x02, 0x05, 0x05, 0x00, 0x03, 0x07, 0x01, 0x01
        /*0010*/ 	.byte	0x02, 0x03, 0x00, 0x00, 0x02, 0x06, 0x01, 0x00, 0x04, 0x0b, 0x08, 0x00, 0x09, 0x00, 0x00, 0x00
        /*0020*/ 	.byte	0x00, 0x00, 0x00, 0x00


//--------------------- .nv.info._Z12squareKernelPiS_i --------------------------
	.section	.nv.info._Z12squareKernelPiS_i,"",@"SHT_CUDA_INFO"
	.sectionflags	@""
	.align	4


	//----- nvinfo : EIATTR_CUDA_API_VERSION
	.align		4
        /*0000*/ 	.byte	0x04, 0x37
        /*0002*/ 	.short	(.L_7 - .L_6)
.L_6:
        /*0004*/ 	.word	0x00000082


	//----- nvinfo : EIATTR_KPARAM_INFO
	.align		4
.L_7:
        /*0008*/ 	.byte	0x04, 0x17
        /*000a*/ 	.short	(.L_9 - .L_8)
.L_8:
        /*000c*/ 	.word	0x00000000
        /*0010*/ 	.short	0x0002
        /*0012*/ 	.short	0x0010
        /*0014*/ 	.byte	0x00, 0xf0, 0x11, 0x00


	//----- nvinfo : EIATTR_KPARAM_INFO
	.align		4
.L_9:
        /*0018*/ 	.byte	0x04, 0x17
        /*001a*/ 	.short	(.L_11 - .L_10)
.L_10:
        /*001c*/ 	.word	0x00000000
        /*0020*/ 	.short	0x0001
        /*0022*/ 	.short	0x0008
        /*0024*/ 	.byte	0x00, 0xf5, 0x21, 0x00


	//----- nvinfo : EIATTR_KPARAM_INFO
	.align		4
.L_11:
        /*0028*/ 	.byte	0x04, 0x17
        /*002a*/ 	.short	(.L_13 - .L_12)
.L_12:
        /*002c*/ 	.word	0x00000000
        /*0030*/ 	.short	0x0000
        /*0032*/ 	.short	0x0000
        /*0034*/ 	.byte	0x00, 0xf5, 0x21, 0x00


	//----- nvinfo : EIATTR_SPARSE_MMA_MASK
	.align		4
.L_13:
        /*0038*/ 	.byte	0x03, 0x50
        /*003a*/ 	.short	0x0000


	//----- nvinfo : EIATTR_MAXREG_COUNT
	.align		4
        /*003c*/ 	.byte	0x03, 0x1b
        /*003e*/ 	.short	0x00ff


	//----- nvinfo : EIATTR_NUM_BARRIERS
	.align		4
        /*0040*/ 	.byte	0x02, 0x4c
        /*0042*/ 	.byte	0x01
	.zero		1


	//----- nvinfo : EIATTR_MERCURY_ISA_VERSION
	.align		4
        /*0044*/ 	.byte	0x03, 0x5f
        /*0046*/ 	.short	0x0101


	//----- nvinfo : EIATTR_VRC_CTA_INIT_COUNT
	.align		4
        /*0048*/ 	.byte	0x02, 0x4a
	.zero		1
	.zero		1


	//----- nvinfo : EIATTR_EXIT_INSTR_OFFSETS
	.align		4
        /*004c*/ 	.byte	0x04, 0x1c
        /*004e*/ 	.short	(.L_15 - .L_14)


	//   ....[0]....
.L_14:
        /*0050*/ 	.word	0x00000150


	//   ....[1]....
        /*0054*/ 	.word	0x000001a0


	//----- nvinfo : EIATTR_CBANK_PARAM_SIZE
	.align		4
.L_15:
        /*0058*/ 	.byte	0x03, 0x19
        /*005a*/ 	.short	0x0014


	//----- nvinfo : EIATTR_PARAM_CBANK
	.align		4
        /*005c*/ 	.byte	0x04, 0x0a
        /*005e*/ 	.short	(.L_17 - .L_16)
	.align		4
.L_16:
        /*0060*/ 	.word	index@(.nv.constant0._Z12squareKernelPiS_i)
        /*0064*/ 	.short	0x0380
        /*0066*/ 	.short	0x0014


	//----- nvinfo : EIATTR_SW_WAR
	.align		4
.L_17:
        /*0068*/ 	.byte	0x04, 0x36
        /*006a*/ 	.short	(.L_19 - .L_18)
.L_18:
        /*006c*/ 	.word	0x00000008
.L_19:


//--------------------- .nv.callgraph             --------------------------
	.section	.nv.callgraph,"",@"SHT_CUDA_CALLGRAPH"
	.align	4
	.sectionentsize	8
	.align		4
        /*0000*/ 	.word	0x00000000
	.align		4
        /*0004*/ 	.word	0xffffffff
	.align		4
        /*0008*/ 	.word	0x00000000
	.align		4
        /*000c*/ 	.word	0xfffffffe
	.align		4
        /*0010*/ 	.word	0x00000000
	.align		4
        /*0014*/ 	.word	0xfffffffd
	.align		4
        /*0018*/ 	.word	0x00000000
	.align		4
        /*001c*/ 	.word	0xfffffffc


//--------------------- .text._Z12squareKernelPiS_i --------------------------
	.section	.text._Z12squareKernelPiS_i,"ax",@progbits
	.align	128
        .global         _Z12squareKernelPiS_i
        .type           _Z12squareKernelPiS_i,@function
        .size           _Z12squareKernelPiS_i,(.L_x_1 - _Z12squareKernelPiS_i)
        .other          _Z12squareKernelPiS_i,@"STO_CUDA_ENTRY STV_DEFAULT"
_Z12squareKernelPiS_i:
.text._Z12squareKernelPiS_i:
[----:B------:R-:W-:Y:S01]  /*0000*/  LDC R1, c[0x0][0x37c] ;  /* 0x0000df00ff017b82 */ /* 0x000fe20000000800 */
[----:B------:R-:W0:Y:S07]  /*0010*/  S2R R0, SR_TID.X ;  /* 0x0000000000007919 */ /* 0x000e2e0000002100 */
[----:B------:R-:W0:Y:S01]  /*0020*/  S2UR UR4, SR_CTAID.X ;  /* 0x00000000000479c3 */ /* 0x000e220000002500 */
[----:B------:R-:W1:Y:S01]  /*0030*/  LDCU UR5, c[0x0][0x390] ;  /* 0x00007200ff0577ac */ /* 0x000e620008000800 */
[----:B------:R-:W2:Y:S06]  /*0040*/  LDCU.64 UR6, c[0x0][0x358] ;  /* 0x00006b00ff0677ac */ /* 0x000eac0008000a00 */
[----:B------:R-:W0:Y:S02]  /*0050*/  LDC R5, c[0x0][0x360] ;  /* 0x0000d800ff057b82 */ /* 0x000e240000000800 */
[----:B0-----:R-:W-:-:S05]  /*0060*/  IMAD R5, R5, UR4, R0 ;  /* 0x0000000405057c24 */ /* 0x001fca000f8e0200 */
[----:B-1----:R-:W-:-:S13]  /*0070*/  ISETP.GE.AND P0, PT, R5, UR5, PT ;  /* 0x0000000505007c0c */ /* 0x002fda000bf06270 */
[----:B------:R-:W0:Y:S02]  /*0080*/  @!P0 LDC.64 R2, c[0x0][0x380] ;  /* 0x0000e000ff028b82 */ /* 0x000e240000000a00 */
[----:B0-----:R-:W-:-:S06]  /*0090*/  @!P0 IMAD.WIDE R2, R5, 0x4, R2 ;  /* 0x0000000405028825 */ /* 0x001fcc00078e0202 */
[----:B--2---:R-:W2:Y:S01]  /*00a0*/  @!P0 LDG.E R3, desc[UR6][R2.64] ;  /* 0x0000000602038981 */ /* 0x004ea2000c1e1900 */
[----:B------:R-:W0:Y:S01]  /*00b0*/  S2UR UR5, SR_CgaCtaId ;  /* 0x00000000000579c3 */ /* 0x000e220000008800 */
[----:B------:R-:W-:Y:S02]  /*00c0*/  UMOV UR4, 0x400 ;  /* 0x0000040000047882 */ /* 0x000fe40000000000 */
[----:B0-----:R-:W-:-:S06]  /*00d0*/  ULEA UR4, UR5, UR4, 0x18 ;  /* 0x0000000405047291 */ /* 0x001fcc000f8ec0ff */
[----:B------:R-:W-:-:S05]  /*00e0*/  LEA R0, R0, UR4, 0x2 ;  /* 0x0000000400007c11 */ /* 0x000fca000f8e10ff */
[----:B--2---:R-:W-:Y:S01]  /*00f0*/  @!P0 STS [R0], R3 ;  /* 0x0000000300008388 */ /* 0x004fe20000000800 */
[----:B------:R-:W-:Y:S06]  /*0100*/  BAR.SYNC.DEFER_BLOCKING 0x0 ;  /* 0x0000000000007b1d */ /* 0x000fec0000010000 */
[----:B------:R-:W0:Y:S02]  /*0110*/  @!P0 LDS R4, [R0] ;  /* 0x0000000000048984 */ /* 0x000e240000000800 */
[----:B0-----:R-:W-:-:S05]  /*0120*/  @!P0 IMAD R7, R4, R4, RZ ;  /* 0x0000000404078224 */ /* 0x001fca00078e02ff */
[----:B------:R0:W-:Y:S01]  /*0130*/  @!P0 STS [R0], R7 ;  /* 0x0000000700008388 */ /* 0x0001e20000000800 */
[----:B------:R-:W-:Y:S06]  /*0140*/  BAR.SYNC.DEFER_BLOCKING 0x0 ;  /* 0x0000000000007b1d */ /* 0x000fec0000010000 */
[----:B------:R-:W-:Y:S05]  /*0150*/  @P0 EXIT ;  /* 0x000000000000094d */ /* 0x000fea0003800000 */
[----:B0-----:R-:W0:Y:S01]  /*0160*/  LDS R7, [R0] ;  /* 0x0000000000077984 */ /* 0x001e220000000800 */
[----:B------:R-:W1:Y:S02]  /*0170*/  LDC.64 R2, c[0x0][0x388] ;  /* 0x0000e200ff027b82 */ /* 0x000e640000000a00 */
[----:B-1----:R-:W-:-:S05]  /*0180*/  IMAD.WIDE R2, R5, 0x4, R2 ;  /* 0x0000000405027825 */ /* 0x002fca00078e0202 */
[----:B0-----:R-:W-:Y:S01]  /*0190*/  STG.E desc[UR6][R2.64], R7 ;  /* 0x0000000702007986 */ /* 0x001fe2000c101906 */
[----:B------:R-:W-:Y:S05]  /*01a0*/  EXIT ;  /* 0x000000000000794d */ /* 0x000fea0003800000 */
.L_x_0:
[----:B------:R-:W-:-:S00]  /*01b0*/  BRA `(.L_x_0) ;  /* 0xfffffffc00fc7947 */ /* 0x000fc0000383ffff */
[----:B------:R-:W-:-:S00]  /*01c0*/  NOP ;  /* 0x0000000000007918 */ /* 0x000fc00000000000 */
        /* <DEDUP_REMOVED lines=11> */
.L_x_1:


//--------------------- .nv.shared._Z12squareKernelPiS_i --------------------------
	.section	.nv.shared._Z12squareKernelPiS_i,"aw",@nobits
	.sectionflags	@""
	.align	4
.nv.shared._Z12squareKernelPiS_i:
	.zero		2048


//--------------------- .nv.shared.reserved.0     --------------------------
	.section	.nv.shared.reserved.0,"aw",@nobits
	.weak		__nv_reservedSMEM_offset_0_alias
	.size		__nv_reservedSMEM_offset_0_alias, 0, 64
	.other		__nv_reservedSMEM_offset_0_alias,@"STO_CUDA_RESERVED_SHARED STV_DEFAULT"
__nv_reservedSMEM_offset_0_alias:
	.zero		0
	.zero		64


//--------------------- .nv.constant0._Z12squareKernelPiS_i --------------------------
	.section	.nv.constant0._Z12squareKernelPiS_i,"a",@progbits
	.sectionflags	@""
	.align	4
.nv.constant0._Z12squareKernelPiS_i:
	.zero		916


//--------------------- SYMBOLS --------------------------

	.type		.nv.reservedSmem.offset0,@object
	.size		.nv.reservedSmem.offset0,0x4
	.type		.nv.reservedSmem.cap,@object
	.size		.nv.reservedSmem.cap,0x4
